//
// Generated by NVIDIA NVVM Compiler
//
// Compiler Build ID: CL-36424714
// Cuda compilation tools, release 13.0, V13.0.88
// Based on NVVM 20.0.0
//

.version 9.0
.target sm_100
.address_size 64

	// .globl	_Z6kernelPh

.visible .entry _Z6kernelPh(
	.param .u64 .ptr .align 1 _Z6kernelPh_param_0
)
{
	.reg .pred 	%p<13>;
	.reg .b32 	%r<32>;
	.reg .b32 	%f<90>;
	.reg .b64 	%rd<5>;
	.reg .b64 	%fd<8>;

	ld.param.u64 	%rd1, [_Z6kernelPh_param_0];
	mov.u32 	%r14, %ctaid.x;
	mov.u32 	%r15, %ntid.x;
	mov.u32 	%r16, %tid.x;
	mad.lo.s32 	%r1, %r14, %r15, %r16;
	mov.u32 	%r17, %ctaid.y;
	mov.u32 	%r18, %ntid.y;
	mov.u32 	%r19, %tid.y;
	mad.lo.s32 	%r20, %r17, %r18, %r19;
	setp.gt.s32 	%p1, %r1, 16383;
	setp.gt.u32 	%p2, %r20, 16383;
	or.pred  	%p3, %p1, %p2;
	@%p3 bra 	$L__BB0_19;
	shl.b32 	%r22, %r20, 14;
	add.s32 	%r3, %r22, %r1;
	sub.s32 	%r23, 8192, %r1;
	cvt.rn.f32.s32 	%f35, %r23;
	mul.f32 	%f36, %f35, 0f3FC00000;
	mul.f32 	%f89, %f36, 0f39000000;
	sub.s32 	%r24, 8192, %r20;
	cvt.rn.f32.s32 	%f37, %r24;
	mul.f32 	%f38, %f37, 0f3FC00000;
	mul.f32 	%f88, %f38, 0f39000000;
	mov.b32 	%r4, 0;
$L__BB0_2:
	mul.f32 	%f39, %f89, %f89;
	mul.f32 	%f40, %f88, %f88;
	sub.f32 	%f41, %f39, %f40;
	mul.f32 	%f42, %f89, %f88;
	fma.rn.f32 	%f43, %f89, %f88, %f42;
	add.f32 	%f5, %f41, 0fBF4CCCCD;
	add.f32 	%f6, %f43, 0f3E1FBE77;
	mul.f32 	%f7, %f5, %f5;
	mul.f32 	%f8, %f6, %f6;
	add.f32 	%f44, %f7, %f8;
	setp.gt.f32 	%p4, %f44, 0f447A0000;
	mov.u32 	%r31, %r4;
	@%p4 bra 	$L__BB0_18;
	sub.f32 	%f45, %f7, %f8;
	mul.f32 	%f46, %f5, %f6;
	fma.rn.f32 	%f47, %f5, %f6, %f46;
	add.f32 	%f9, %f45, 0fBF4CCCCD;
	add.f32 	%f10, %f47, 0f3E1FBE77;
	mul.f32 	%f11, %f9, %f9;
	mul.f32 	%f12, %f10, %f10;
	add.f32 	%f48, %f11, %f12;
	setp.gt.f32 	%p5, %f48, 0f447A0000;
	@%p5 bra 	$L__BB0_17;
	sub.f32 	%f49, %f11, %f12;
	mul.f32 	%f50, %f9, %f10;
	fma.rn.f32 	%f51, %f9, %f10, %f50;
	add.f32 	%f13, %f49, 0fBF4CCCCD;
	add.f32 	%f14, %f51, 0f3E1FBE77;
	mul.f32 	%f15, %f13, %f13;
	mul.f32 	%f16, %f14, %f14;
	add.f32 	%f52, %f15, %f16;
	setp.gt.f32 	%p6, %f52, 0f447A0000;
	@%p6 bra 	$L__BB0_16;
	sub.f32 	%f53, %f15, %f16;
	mul.f32 	%f54, %f13, %f14;
	fma.rn.f32 	%f55, %f13, %f14, %f54;
	add.f32 	%f17, %f53, 0fBF4CCCCD;
	add.f32 	%f18, %f55, 0f3E1FBE77;
	mul.f32 	%f19, %f17, %f17;
	mul.f32 	%f20, %f18, %f18;
	add.f32 	%f56, %f19, %f20;
	setp.gt.f32 	%p7, %f56, 0f447A0000;
	@%p7 bra 	$L__BB0_15;
	sub.f32 	%f57, %f19, %f20;
	mul.f32 	%f58, %f17, %f18;
	fma.rn.f32 	%f59, %f17, %f18, %f58;
	add.f32 	%f21, %f57, 0fBF4CCCCD;
	add.f32 	%f22, %f59, 0f3E1FBE77;
	mul.f32 	%f23, %f21, %f21;
	mul.f32 	%f24, %f22, %f22;
	add.f32 	%f60, %f23, %f24;
	setp.gt.f32 	%p8, %f60, 0f447A0000;
	@%p8 bra 	$L__BB0_14;
	sub.f32 	%f61, %f23, %f24;
	mul.f32 	%f62, %f21, %f22;
	fma.rn.f32 	%f63, %f21, %f22, %f62;
	add.f32 	%f25, %f61, 0fBF4CCCCD;
	add.f32 	%f26, %f63, 0f3E1FBE77;
	mul.f32 	%f27, %f25, %f25;
	mul.f32 	%f28, %f26, %f26;
	add.f32 	%f64, %f27, %f28;
	setp.gt.f32 	%p9, %f64, 0f447A0000;
	@%p9 bra 	$L__BB0_13;
	sub.f32 	%f65, %f27, %f28;
	mul.f32 	%f66, %f25, %f26;
	fma.rn.f32 	%f67, %f25, %f26, %f66;
	add.f32 	%f29, %f65, 0fBF4CCCCD;
	add.f32 	%f30, %f67, 0f3E1FBE77;
	mul.f32 	%f31, %f29, %f29;
	mul.f32 	%f32, %f30, %f30;
	add.f32 	%f68, %f31, %f32;
	setp.gt.f32 	%p10, %f68, 0f447A0000;
	@%p10 bra 	$L__BB0_12;
	sub.f32 	%f69, %f31, %f32;
	mul.f32 	%f70, %f29, %f30;
	fma.rn.f32 	%f71, %f29, %f30, %f70;
	add.f32 	%f89, %f69, 0fBF4CCCCD;
	add.f32 	%f88, %f71, 0f3E1FBE77;
	mul.f32 	%f72, %f88, %f88;
	fma.rn.f32 	%f73, %f89, %f89, %f72;
	setp.gt.f32 	%p11, %f73, 0f447A0000;
	@%p11 bra 	$L__BB0_11;
	add.s32 	%r4, %r4, 8;
	setp.eq.s32 	%p12, %r4, 200;
	mov.b32 	%r31, 200;
	@%p12 bra 	$L__BB0_18;
	bra.uni 	$L__BB0_2;
$L__BB0_11:
	add.s32 	%r31, %r4, 7;
	bra.uni 	$L__BB0_18;
$L__BB0_12:
	add.s32 	%r31, %r4, 6;
	bra.uni 	$L__BB0_18;
$L__BB0_13:
	add.s32 	%r31, %r4, 5;
	bra.uni 	$L__BB0_18;
$L__BB0_14:
	add.s32 	%r31, %r4, 4;
	bra.uni 	$L__BB0_18;
$L__BB0_15:
	add.s32 	%r31, %r4, 3;
	bra.uni 	$L__BB0_18;
$L__BB0_16:
	add.s32 	%r31, %r4, 2;
	bra.uni 	$L__BB0_18;
$L__BB0_17:
	add.s32 	%r31, %r4, 1;
$L__BB0_18:
	cvt.rn.f32.u32 	%f74, %r31;
	div.rn.f32 	%f75, %f74, 0f43480000;
	mov.f32 	%f76, 0f3F800000;
	sub.f32 	%f77, %f76, %f75;
	mul.f32 	%f78, %f77, 0f41100000;
	mul.f32 	%f79, %f75, %f78;
	mul.f32 	%f80, %f75, %f79;
	mul.f32 	%f81, %f75, %f80;
	mul.f32 	%f82, %f81, 0f437F0000;
	cvt.rzi.u32.f32 	%r26, %f82;
	mul.f32 	%f83, %f77, 0f41700000;
	mul.f32 	%f84, %f77, %f83;
	mul.f32 	%f85, %f75, %f84;
	mul.f32 	%f86, %f75, %f85;
	mul.f32 	%f87, %f86, 0f437F0000;
	cvt.rzi.u32.f32 	%r27, %f87;
	cvt.f64.f32 	%fd1, %f77;
	mul.f64 	%fd2, %fd1, 0d4021000000000000;
	mul.f64 	%fd3, %fd2, %fd1;
	mul.f64 	%fd4, %fd3, %fd1;
	cvt.f64.f32 	%fd5, %f75;
	mul.f64 	%fd6, %fd4, %fd5;
	mul.f64 	%fd7, %fd6, 0d406FE00000000000;
	cvt.rzi.u32.f64 	%r28, %fd7;
	mul.lo.s32 	%r29, %r3, 3;
	cvt.s64.s32 	%rd2, %r29;
	cvta.to.global.u64 	%rd3, %rd1;
	add.s64 	%rd4, %rd3, %rd2;
	st.global.u8 	[%rd4], %r26;
	st.global.u8 	[%rd4+1], %r27;
	st.global.u8 	[%rd4+2], %r28;
$L__BB0_19:
	ret;

}


// ===== COMPILED SASS (sm_100) =====

	.target	sm_100

	.elftype	@"ET_EXEC"


//--------------------- .note.nv.tkinfo           --------------------------
	.section	.note.nv.tkinfo,"",@"SHT_NOTE"
	.sectionflags	@"SHF_NOTE_NV_TKINFO"
	.tkinfo
        /*0018*/ 	.word	0x00000002
        /*0030*/ 	.string	""
        /*0030*/ 	.string	"ptxas"
        /*0030*/ 	.string	"Cuda compilation tools, release 13.0, V13.0.88"
        /*0030*/ 	.string	"Build cuda_13.0.r13.0/compiler.36424714_0"
        /*0030*/ 	.string	"-arch sm_100 -m 64 "



//--------------------- .note.nv.cuinfo           --------------------------
	.section	.note.nv.cuinfo,"",@"SHT_NOTE"
	.sectionflags	@"SHF_NOTE_NV_CUINFO"
        /*0018*/ 	.short	0x0002
        /*001a*/ 	.short	0x0064
        /*001c*/ 	.short	0x0082
	.zero		2


//--------------------- .nv.info                  --------------------------
	.section	.nv.info,"",@"SHT_CUDA_INFO"
	.align	4


	//----- nvinfo : EIATTR_REGCOUNT
	.align		4
        /*0000*/ 	.byte	0x04, 0x2f
        /*0002*/ 	.short	(.L_1 - .L_0)
	.align		4
.L_0:
        /*0004*/ 	.word	index@(_Z6kernelPh)
        /*0008*/ 	.word	0x0000000f


	//----- nvinfo : EIATTR_FRAME_SIZE
	.align		4
.L_1:
        /*000c*/ 	.byte	0x04, 0x11
        /*000e*/ 	.short	(.L_3 - .L_2)
	.align		4
.L_2:
        /*0010*/ 	.word	index@($__internal_0_$__cuda_sm3x_div_rn_noftz_f32_slowpath)
        /*0014*/ 	.word	0x00000000


	//----- nvinfo : EIATTR_FRAME_SIZE
	.align		4
.L_3:
        /*0018*/ 	.byte	0x04, 0x11
        /*001a*/ 	.short	(.L_5 - .L_4)
	.align		4
.L_4:
        /*001c*/ 	.word	index@(_Z6kernelPh)
        /*0020*/ 	.word	0x00000000


	//----- nvinfo : EIATTR_MIN_STACK_SIZE
	.align		4
.L_5:
        /*0024*/ 	.byte	0x04, 0x12
        /*0026*/ 	.short	(.L_7 - .L_6)
	.align		4
.L_6:
        /*0028*/ 	.word	index@(_Z6kernelPh)
        /*002c*/ 	.word	0x00000000
.L_7:


//--------------------- .nv.compat                --------------------------
	.section	.nv.compat,"",@"SHT_CUDA_COMPAT_INFO"
	.align	4
        /*0000*/ 	.byte	0x02, 0x09, 0x00, 0x00, 0x02, 0x02, 0x01, 0x00, 0x02, 0x05, 0x05, 0x00, 0x03, 0x07, 0x01, 0x01
        /*0010*/ 	.byte	0x02, 0x03, 0x00, 0x00, 0x02, 0x06, 0x01, 0x00, 0x04, 0x0b, 0x08, 0x00, 0x01, 0x00, 0x00, 0x00
        /*0020*/ 	.byte	0x00, 0x00, 0x00, 0x00


//--------------------- .nv.info._Z6kernelPh      --------------------------
	.section	.nv.info._Z6kernelPh,"",@"SHT_CUDA_INFO"
	.sectionflags	@""
	.align	4


	//----- nvinfo : EIATTR_CUDA_API_VERSION
	.align		4
        /*0000*/ 	.byte	0x04, 0x37
        /*0002*/ 	.short	(.L_9 - .L_8)
.L_8:
        /*0004*/ 	.word	0x00000082


	//----- nvinfo : EIATTR_KPARAM_INFO
	.align		4
.L_9:
        /*0008*/ 	.byte	0x04, 0x17
        /*000a*/ 	.short	(.L_11 - .L_10)
.L_10:
        /*000c*/ 	.word	0x00000000
        /*0010*/ 	.short	0x0000
        /*0012*/ 	.short	0x0000
        /*0014*/ 	.byte	0x00, 0xf5, 0x21, 0x00


	//----- nvinfo : EIATTR_SPARSE_MMA_MASK
	.align		4
.L_11:
        /*0018*/ 	.byte	0x03, 0x50
        /*001a*/ 	.short	0x0000


	//----- nvinfo : EIATTR_MAXREG_COUNT
	.align		4
        /*001c*/ 	.byte	0x03, 0x1b
        /*001e*/ 	.short	0x00ff


	//----- nvinfo : EIATTR_MERCURY_ISA_VERSION
	.align		4
        /*0020*/ 	.byte	0x03, 0x5f
        /*0022*/ 	.short	0x0101


	//----- nvinfo : EIATTR_VRC_CTA_INIT_COUNT
	.align		4
        /*0024*/ 	.byte	0x02, 0x4a
	.zero		1
	.zero		1


	//----- nvinfo : EIATTR_EXIT_INSTR_OFFSETS
	.align		4
        /*0028*/ 	.byte	0x04, 0x1c
        /*002a*/ 	.short	(.L_13 - .L_12)


	//   ....[0]....
.L_12:
        /*002c*/ 	.word	0x000000b0


	//   ....[1]....
        /*0030*/ 	.word	0x00000b20


	//----- nvinfo : EIATTR_CRS_STACK_SIZE
	.align		4
.L_13:
        /*0034*/ 	.byte	0x04, 0x1e
        /*0036*/ 	.short	(.L_15 - .L_14)
.L_14:
        /*0038*/ 	.word	0x00000000


	//----- nvinfo : EIATTR_CBANK_PARAM_SIZE
	.align		4
.L_15:
        /*003c*/ 	.byte	0x03, 0x19
        /*003e*/ 	.short	0x0008


	//----- nvinfo : EIATTR_PARAM_CBANK
	.align		4
        /*0040*/ 	.byte	0x04, 0x0a
        /*0042*/ 	.short	(.L_17 - .L_16)
	.align		4
.L_16:
        /*0044*/ 	.word	index@(.nv.constant0._Z6kernelPh)
        /*0048*/ 	.short	0x0380
        /*004a*/ 	.short	0x0008


	//----- nvinfo : EIATTR_SW_WAR
	.align		4
.L_17:
        /*004c*/ 	.byte	0x04, 0x36
        /*004e*/ 	.short	(.L_19 - .L_18)
.L_18:
        /*0050*/ 	.word	0x00000008
.L_19:


//--------------------- .nv.callgraph             --------------------------
	.section	.nv.callgraph,"",@"SHT_CUDA_CALLGRAPH"
	.align	4
	.sectionentsize	8
	.align		4
        /*0000*/ 	.word	0x00000000
	.align		4
        /*0004*/ 	.word	0xffffffff
	.align		4
        /*0008*/ 	.word	0x00000000
	.align		4
        /*000c*/ 	.word	0xfffffffe
	.align		4
        /*0010*/ 	.word	0x00000000
	.align		4
        /*0014*/ 	.word	0xfffffffd
	.align		4
        /*0018*/ 	.word	0x00000000
	.align		4
        /*001c*/ 	.word	0xfffffffc


//--------------------- .text._Z6kernelPh         --------------------------
	.section	.text._Z6kernelPh,"ax",@progbits
	.align	128
        .global         _Z6kernelPh
        .type           _Z6kernelPh,@function
        .size           _Z6kernelPh,(.L_x_25 - _Z6kernelPh)
        .other          _Z6kernelPh,@"STO_CUDA_ENTRY STV_DEFAULT"
_Z6kernelPh:
.text._Z6kernelPh:
[----:B------:R-:W-:Y:S01]  /*0000*/  LDC R1, c[0x0][0x37c] ;  /* 0x0000df00ff017b82 */ /* 0x000fe20000000800 */
[----:B------:R-:W0:Y:S07]  /*0010*/  S2R R0, SR_TID.Y ;  /* 0x0000000000007919 */ /* 0x000e2e0000002200 */
[----:B------:R-:W1:Y:S01]  /*0020*/  LDC R2, c[0x0][0x360] ;  /* 0x0000d800ff027b82 */ /* 0x000e620000000800 */
[----:B------:R-:W1:Y:S07]  /*0030*/  S2R R5, SR_TID.X ;  /* 0x0000000000057919 */ /* 0x000e6e0000002100 */
[----:B------:R-:W0:Y:S08]  /*0040*/  S2UR UR5, SR_CTAID.Y ;  /* 0x00000000000579c3 */ /* 0x000e300000002600 */
[----:B------:R-:W0:Y:S08]  /*0050*/  LDC R3, c[0x0][0x364] ;  /* 0x0000d900ff037b82 */ /* 0x000e300000000800 */
[----:B------:R-:W1:Y:S01]  /*0060*/  S2UR UR4, SR_CTAID.X ;  /* 0x00000000000479c3 */ /* 0x000e620000002500 */
[----:B0-----:R-:W-:-:S05]  /*0070*/  IMAD R3, R3, UR5, R0 ;  /* 0x0000000503037c24 */ /* 0x001fca000f8e0200 */
[----:B------:R-:W-:Y:S01]  /*0080*/  ISETP.GT.U32.AND P0, PT, R3, 0x3fff, PT ;  /* 0x00003fff0300780c */ /* 0x000fe20003f04070 */
[----:B-1----:R-:W-:-:S05]  /*0090*/  IMAD R2, R2, UR4, R5 ;  /* 0x0000000402027c24 */ /* 0x002fca000f8e0205 */
[----:B------:R-:W-:-:S13]  /*00a0*/  ISETP.GT.OR P0, PT, R2, 0x3fff, P0 ;  /* 0x00003fff0200780c */ /* 0x000fda0000704670 */
[----:B------:R-:W-:Y:S05]  /*00b0*/  @P0 EXIT ;  /* 0x000000000000094d */ /* 0x000fea0003800000 */
[C---:B------:R-:W-:Y:S01]  /*00c0*/  IADD3 R4, PT, PT, -R3.reuse, 0x2000, RZ ;  /* 0x0000200003047810 */ /* 0x040fe20007ffe1ff */
[----:B------:R-:W-:Y:S01]  /*00d0*/  BSSY.RECONVERGENT B0, `(.L_x_0) ;  /* 0x0000079000007945 */ /* 0x000fe20003800200 */
[----:B------:R-:W-:Y:S02]  /*00e0*/  IADD3 R0, PT, PT, -R2, 0x2000, RZ ;  /* 0x0000200002007810 */ /* 0x000fe40007ffe1ff */
[----:B------:R-:W-:Y:S02]  /*00f0*/  I2FP.F32.S32 R4, R4 ;  /* 0x0000000400047245 */ /* 0x000fe40000201400 */
[----:B------:R-:W-:Y:S02]  /*0100*/  I2FP.F32.S32 R0, R0 ;  /* 0x0000000000007245 */ /* 0x000fe40000201400 */
[----:B------:R-:W-:Y:S01]  /*0110*/  LEA R2, R3, R2, 0xe ;  /* 0x0000000203027211 */ /* 0x000fe200078e70ff */
[----:B------:R-:W-:Y:S01]  /*0120*/  FMUL R4, R4, 1.5 ;  /* 0x3fc0000004047820 */ /* 0x000fe20000400000 */
[----:B------:R-:W-:-:S02]  /*0130*/  HFMA2 R3, -RZ, RZ, 0, 0 ;  /* 0x00000000ff037431 */ /* 0x000fc400000001ff */
[----:B------:R-:W-:Y:S01]  /*0140*/  FMUL R0, R0, 1.5 ;  /* 0x3fc0000000007820 */ /* 0x000fe20000400000 */
[----:B------:R-:W-:-:S03]  /*0150*/  FMUL R5, R4, 0.0001220703125 ;  /* 0x3900000004057820 */ /* 0x000fc60000400000 */
[----:B------:R-:W-:Y:S01]  /*0160*/  FMUL R0, R0, 0.0001220703125 ;  /* 0x3900000000007820 */ /* 0x000fe20000400000 */
[----:B------:R-:W-:-:S03]  /*0170*/  FMUL R7, R5, R5 ;  /* 0x0000000505077220 */ /* 0x000fc60000400000 */
[C---:B------:R-:W-:Y:S01]  /*0180*/  FMUL R4, R0.reuse, R5 ;  /* 0x0000000500047220 */ /* 0x040fe20000400000 */
[----:B------:R-:W-:-:S03]  /*0190*/  FFMA R7, R0, R0, -R7 ;  /* 0x0000000000077223 */ /* 0x000fc60000000807 */
[----:B------:R-:W-:Y:S01]  /*01a0*/  FFMA R4, R0, R5, R4 ;  /* 0x0000000500047223 */ /* 0x000fe20000000004 */
[----:B------:R-:W-:-:S03]  /*01b0*/  FADD R7, R7, -0.80000001192092895508 ;  /* 0xbf4ccccd07077421 */ /* 0x000fc60000000000 */
[----:B------:R-:W-:Y:S01]  /*01c0*/  FADD R4, R4, 0.15600000321865081787 ;  /* 0x3e1fbe7704047421 */ /* 0x000fe20000000000 */
[----:B------:R-:W-:-:S03]  /*01d0*/  FMUL R0, R7, R7 ;  /* 0x0000000707007220 */ /* 0x000fc60000400000 */
[----:B------:R-:W-:-:S04]  /*01e0*/  FMUL R5, R4, R4 ;  /* 0x0000000404057220 */ /* 0x000fc80000400000 */
[----:B------:R-:W-:-:S05]  /*01f0*/  FADD R6, R0, R5 ;  /* 0x0000000500067221 */ /* 0x000fca0000000000 */
[----:B------:R-:W-:-:S13]  /*0200*/  FSETP.GT.AND P0, PT, R6, 1000, PT ;  /* 0x447a00000600780b */ /* 0x000fda0003f04000 */
[----:B------:R-:W-:Y:S05]  /*0210*/  @P0 BRA `(.L_x_1) ;  /* 0x0000000400900947 */ /* 0x000fea0003800000 */
[----:B------:R-:W-:Y:S02]  /*0220*/  MOV R3, R0 ;  /* 0x0000000000037202 */ /* 0x000fe40000000f00 */
[----:B------:R-:W-:-:S07]  /*0230*/  MOV R0, RZ ;  /* 0x000000ff00007202 */ /* 0x000fce0000000f00 */
.L_x_9:
[----:B------:R-:W-:Y:S01]  /*0240*/  FMUL R9, R4, R7 ;  /* 0x0000000704097220 */ /* 0x000fe20000400000 */
[----:B------:R-:W-:-:S03]  /*0250*/  FADD R3, -R5, R3 ;  /* 0x0000000305037221 */ /* 0x000fc60000000100 */
        /* <DEDUP_REMOVED lines=8> */
[----:B------:R-:W-:Y:S01]  /*02e0*/  FMUL R4, R5, R6 ;  /* 0x0000000605047220 */ /* 0x000fe20000400000 */
[----:B------:R-:W-:-:S03]  /*02f0*/  FADD R3, R3, -R8 ;  /* 0x8000000803037221 */ /* 0x000fc60000000000 */
        /* <DEDUP_REMOVED lines=48> */
[----:B------:R-:W-:-:S04]  /*0600*/  FMUL R3, R6, R5 ;  /* 0x0000000506037220 */ /* 0x000fc80000400000 */
[----:B------:R-:W-:Y:S01]  /*0610*/  FFMA R4, R6, R5, R3 ;  /* 0x0000000506047223 */ /* 0x000fe20000000003 */
[----:B------:R-:W-:-:S03]  /*0620*/  FADD R3, R7, -R8 ;  /* 0x8000000807037221 */ /* 0x000fc60000000000 */
[----:B------:R-:W-:Y:S01]  /*0630*/  FADD R6, R4, 0.15600000321865081787 ;  /* 0x3e1fbe7704067421 */ /* 0x000fe20000000000 */
[----:B------:R-:W-:-:S03]  /*0640*/  FADD R5, R3, -0.80000001192092895508 ;  /* 0xbf4ccccd03057421 */ /* 0x000fc60000000000 */
[----:B------:R-:W-:-:S04]  /*0650*/  FMUL R4, R6, R6 ;  /* 0x0000000606047220 */ /* 0x000fc80000400000 */
[----:B------:R-:W-:-:S05]  /*0660*/  FFMA R3, R5, R5, R4 ;  /* 0x0000000505037223 */ /* 0x000fca0000000004 */
[----:B------:R-:W-:-:S13]  /*0670*/  FSETP.GT.AND P0, PT, R3, 1000, PT ;  /* 0x447a00000300780b */ /* 0x000fda0003f04000 */
[----:B------:R-:W-:Y:S05]  /*0680*/  @P0 BRA `(.L_x_8) ;  /* 0x0000000000400947 */ /* 0x000fea0003800000 */
[----:B------:R-:W-:Y:S02]  /*0690*/  IADD3 R0, PT, PT, R0, 0x8, RZ ;  /* 0x0000000800007810 */ /* 0x000fe40007ffe0ff */
[----:B------:R-:W-:Y:S02]  /*06a0*/  MOV R3, 0xc8 ;  /* 0x000000c800037802 */ /* 0x000fe40000000f00 */
[----:B------:R-:W-:-:S13]  /*06b0*/  ISETP.NE.AND P0, PT, R0, 0xc8, PT ;  /* 0x000000c80000780c */ /* 0x000fda0003f05270 */
[----:B------:R-:W-:Y:S05]  /*06c0*/  @!P0 BRA `(.L_x_1) ;  /* 0x0000000000648947 */ /* 0x000fea0003800000 */
        /* <DEDUP_REMOVED lines=9> */
[----:B------:R-:W-:Y:S05]  /*0760*/  @!P0 BRA `(.L_x_9) ;  /* 0xfffffff800b48947 */ /* 0x000fea000383ffff */
[----:B------:R-:W-:Y:S01]  /*0770*/  MOV R3, R0 ;  /* 0x0000000000037202 */ /* 0x000fe20000000f00 */
[----:B------:R-:W-:Y:S06]  /*0780*/  BRA `(.L_x_1) ;  /* 0x0000000000347947 */ /* 0x000fec0003800000 */
.L_x_8:
[----:B------:R-:W-:Y:S01]  /*0790*/  IADD3 R3, PT, PT, R0, 0x7, RZ ;  /* 0x0000000700037810 */ /* 0x000fe20007ffe0ff */
[----:B------:R-:W-:Y:S06]  /*07a0*/  BRA `(.L_x_1) ;  /* 0x00000000002c7947 */ /* 0x000fec0003800000 */
.L_x_7:
[----:B------:R-:W-:Y:S01]  /*07b0*/  IADD3 R3, PT, PT, R0, 0x6, RZ ;  /* 0x0000000600037810 */ /* 0x000fe20007ffe0ff */
[----:B------:R-:W-:Y:S06]  /*07c0*/  BRA `(.L_x_1) ;  /* 0x0000000000247947 */ /* 0x000fec0003800000 */
.L_x_6:
[----:B------:R-:W-:Y:S01]  /*07d0*/  IADD3 R3, PT, PT, R0, 0x5, RZ ;  /* 0x0000000500037810 */ /* 0x000fe20007ffe0ff */
[----:B------:R-:W-:Y:S06]  /*07e0*/  BRA `(.L_x_1) ;  /* 0x00000000001c7947 */ /* 0x000fec0003800000 */
.L_x_5:
[----:B------:R-:W-:Y:S01]  /*07f0*/  IADD3 R3, PT, PT, R0, 0x4, RZ ;  /* 0x0000000400037810 */ /* 0x000fe20007ffe0ff */
[----:B------:R-:W-:Y:S06]  /*0800*/  BRA `(.L_x_1) ;  /* 0x0000000000147947 */ /* 0x000fec0003800000 */
.L_x_4:
[----:B------:R-:W-:Y:S01]  /*0810*/  IADD3 R3, PT, PT, R0, 0x3, RZ ;  /* 0x0000000300037810 */ /* 0x000fe20007ffe0ff */
[----:B------:R-:W-:Y:S06]  /*0820*/  BRA `(.L_x_1) ;  /* 0x00000000000c7947 */ /* 0x000fec0003800000 */
.L_x_3:
[----:B------:R-:W-:Y:S01]  /*0830*/  IADD3 R3, PT, PT, R0, 0x2, RZ ;  /* 0x0000000200037810 */ /* 0x000fe20007ffe0ff */
[----:B------:R-:W-:Y:S06]  /*0840*/  BRA `(.L_x_1) ;  /* 0x0000000000047947 */ /* 0x000fec0003800000 */
.L_x_2:
[----:B------:R-:W-:-:S07]  /*0850*/  IADD3 R3, PT, PT, R0, 0x1, RZ ;  /* 0x0000000100037810 */ /* 0x000fce0007ffe0ff */
.L_x_1:
[----:B------:R-:W-:Y:S05]  /*0860*/  BSYNC.RECONVERGENT B0 ;  /* 0x0000000000007941 */ /* 0x000fea0003800200 */
.L_x_0:
[----:B------:R-:W-:Y:S01]  /*0870*/  HFMA2 R5, -RZ, RZ, 0.95458984375, -112.625 ;  /* 0x3ba3d70aff057431 */ /* 0x000fe200000001ff */
[----:B------:R-:W-:Y:S01]  /*0880*/  MOV R4, 0x43480000 ;  /* 0x4348000000047802 */ /* 0x000fe20000000f00 */
[----:B------:R-:W0:Y:S01]  /*0890*/  LDCU.64 UR6, c[0x0][0x358] ;  /* 0x00006b00ff0677ac */ /* 0x000e220008000a00 */
[----:B------:R-:W-:Y:S01]  /*08a0*/  I2FP.F32.U32 R0, R3 ;  /* 0x0000000300007245 */ /* 0x000fe20000201000 */
[----:B------:R-:W-:Y:S03]  /*08b0*/  BSSY.RECONVERGENT B1, `(.L_x_10) ;  /* 0x000000a000017945 */ /* 0x000fe60003800200 */
[----:B------:R-:W1:Y:S01]  /*08c0*/  FCHK P0, R0, 200 ;  /* 0x4348000000007902 */ /* 0x000e620000000000 */
[----:B------:R-:W-:-:S04]  /*08d0*/  FFMA R4, R5, -R4, 1 ;  /* 0x3f80000005047423 */ /* 0x000fc80000000804 */
[----:B------:R-:W-:-:S04]  /*08e0*/  FFMA R3, R4, R5, 0.0049999998882412910461 ;  /* 0x3ba3d70a04037423 */ /* 0x000fc80000000005 */
[----:B------:R-:W-:-:S04]  /*08f0*/  FFMA R4, R0, R3, RZ ;  /* 0x0000000300047223 */ /* 0x000fc800000000ff */
[----:B------:R-:W-:-:S04]  /*0900*/  FFMA R5, R4, -200, R0 ;  /* 0xc348000004057823 */ /* 0x000fc80000000000 */
[----:B------:R-:W-:Y:S01]  /*0910*/  FFMA R3, R3, R5, R4 ;  /* 0x0000000503037223 */ /* 0x000fe20000000004 */
[----:B01----:R-:W-:Y:S06]  /*0920*/  @!P0 BRA `(.L_x_11) ;  /* 0x0000000000088947 */ /* 0x003fec0003800000 */
[----:B------:R-:W-:-:S07]  /*0930*/  MOV R4, 0x950 ;  /* 0x0000095000047802 */ /* 0x000fce0000000f00 */
[----:B------:R-:W-:Y:S05]  /*0940*/  CALL.REL.NOINC `($__internal_0_$__cuda_sm3x_div_rn_noftz_f32_slowpath) ;  /* 0x0000000000787944 */ /* 0x000fea0003c00000 */
.L_x_11:
[----:B------:R-:W-:Y:S05]  /*0950*/  BSYNC.RECONVERGENT B1 ;  /* 0x0000000000017941 */ /* 0x000fea0003800200 */
.L_x_10:
[----:B------:R-:W-:Y:S01]  /*0960*/  FADD R0, -R3, 1 ;  /* 0x3f80000003007421 */ /* 0x000fe20000000100 */
[----:B------:R-:W-:Y:S01]  /*0970*/  F2F.F64.F32 R4, R3 ;  /* 0x0000000300047310 */ /* 0x000fe20000201800 */
[----:B------:R-:W0:Y:S02]  /*0980*/  LDCU.64 UR4, c[0x0][0x380] ;  /* 0x00007000ff0477ac */ /* 0x000e240008000a00 */
[C---:B------:R-:W-:Y:S01]  /*0990*/  FMUL R10, R0.reuse, 9 ;  /* 0x41100000000a7820 */ /* 0x040fe20000400000 */
[----:B------:R-:W-:-:S03]  /*09a0*/  FMUL R11, R0, 15 ;  /* 0x41700000000b7820 */ /* 0x000fc60000400000 */
[----:B------:R-:W-:Y:S01]  /*09b0*/  FMUL R10, R10, R3 ;  /* 0x000000030a0a7220 */ /* 0x000fe20000400000 */
[----:B------:R1:W2:Y:S01]  /*09c0*/  F2F.F64.F32 R6, R0 ;  /* 0x0000000000067310 */ /* 0x0002a20000201800 */
[----:B------:R-:W-:Y:S02]  /*09d0*/  FMUL R12, R0, R11 ;  /* 0x0000000b000c7220 */ /* 0x000fe40000400000 */
[-C--:B------:R-:W-:Y:S02]  /*09e0*/  FMUL R10, R10, R3.reuse ;  /* 0x000000030a0a7220 */ /* 0x080fe40000400000 */
[-C--:B------:R-:W-:Y:S02]  /*09f0*/  FMUL R12, R12, R3.reuse ;  /* 0x000000030c0c7220 */ /* 0x080fe40000400000 */
[-C--:B------:R-:W-:Y:S01]  /*0a00*/  FMUL R10, R10, R3.reuse ;  /* 0x000000030a0a7220 */ /* 0x080fe20000400000 */
[----:B-1----:R-:W-:Y:S01]  /*0a10*/  LEA R0, R2, R2, 0x1 ;  /* 0x0000000202007211 */ /* 0x002fe200078e08ff */
[----:B------:R-:W-:-:S02]  /*0a20*/  FMUL R12, R12, R3 ;  /* 0x000000030c0c7220 */ /* 0x000fc40000400000 */
[----:B------:R-:W-:Y:S01]  /*0a30*/  FMUL R10, R10, 255 ;  /* 0x437f00000a0a7820 */ /* 0x000fe20000400000 */
[----:B0-----:R-:W-:Y:S01]  /*0a40*/  IADD3 R2, P0, PT, R0, UR4, RZ ;  /* 0x0000000400027c10 */ /* 0x001fe2000ff1e0ff */
[----:B------:R-:W-:Y:S01]  /*0a50*/  FMUL R12, R12, 255 ;  /* 0x437f00000c0c7820 */ /* 0x000fe20000400000 */
[----:B--2---:R-:W-:Y:S02]  /*0a60*/  DMUL R8, R6, 8.5 ;  /* 0x4021000006087828 */ /* 0x004fe40000000000 */
[----:B------:R-:W-:-:S06]  /*0a70*/  LEA.HI.X.SX32 R3, R0, UR5, 0x1, P0 ;  /* 0x0000000500037c11 */ /* 0x000fcc00080f0eff */
[----:B------:R-:W-:-:S08]  /*0a80*/  DMUL R8, R6, R8 ;  /* 0x0000000806087228 */ /* 0x000fd00000000000 */
[----:B------:R-:W-:Y:S01]  /*0a90*/  DMUL R8, R6, R8 ;  /* 0x0000000806087228 */ /* 0x000fe20000000000 */
[----:B------:R-:W0:Y:S07]  /*0aa0*/  F2I.U32.TRUNC.NTZ R7, R10 ;  /* 0x0000000a00077305 */ /* 0x000e2e000020f000 */
[----:B------:R-:W-:Y:S02]  /*0ab0*/  DMUL R4, R8, R4 ;  /* 0x0000000408047228 */ /* 0x000fe40000000000 */
[----:B------:R-:W1:Y:S06]  /*0ac0*/  F2I.U32.TRUNC.NTZ R9, R12 ;  /* 0x0000000c00097305 */ /* 0x000e6c000020f000 */
[----:B------:R-:W-:Y:S01]  /*0ad0*/  DMUL R4, R4, 255 ;  /* 0x406fe00004047828 */ /* 0x000fe20000000000 */
[----:B0-----:R-:W-:Y:S04]  /*0ae0*/  STG.E.U8 desc[UR6][R2.64], R7 ;  /* 0x0000000702007986 */ /* 0x001fe8000c101106 */
[----:B-1----:R-:W-:Y:S05]  /*0af0*/  STG.E.U8 desc[UR6][R2.64+0x1], R9 ;  /* 0x0000010902007986 */ /* 0x002fea000c101106 */
[----:B------:R-:W0:Y:S02]  /*0b00*/  F2I.U32.F64.TRUNC R5, R4 ;  /* 0x0000000400057311 */ /* 0x000e24000030d000 */
[----:B0-----:R-:W-:Y:S01]  /*0b10*/  STG.E.U8 desc[UR6][R2.64+0x2], R5 ;  /* 0x0000020502007986 */ /* 0x001fe2000c101106 */
[----:B------:R-:W-:Y:S05]  /*0b20*/  EXIT ;  /* 0x000000000000794d */ /* 0x000fea0003800000 */
        .weak           $__internal_0_$__cuda_sm3x_div_rn_noftz_f32_slowpath
        .type           $__internal_0_$__cuda_sm3x_div_rn_noftz_f32_slowpath,@function
        .size           $__internal_0_$__cuda_sm3x_div_rn_noftz_f32_slowpath,(.L_x_25 - $__internal_0_$__cuda_sm3x_div_rn_noftz_f32_slowpath)
$__internal_0_$__cuda_sm3x_div_rn_noftz_f32_slowpath:
[----:B------:R-:W-:Y:S01]  /*0b30*/  SHF.R.U32.HI R3, RZ, 0x17, R0 ;  /* 0x00000017ff037819 */ /* 0x000fe20000011600 */
[----:B------:R-:W-:Y:S04]  /*0b40*/  BSSY.RECONVERGENT B0, `(.L_x_12) ;  /* 0x000005c000007945 */ /* 0x000fe80003800200 */
[----:B------:R-:W-:Y:S01]  /*0b50*/  BSSY.RELIABLE B2, `(.L_x_13) ;  /* 0x000001a000027945 */ /* 0x000fe20003800100 */
[----:B------:R-:W-:Y:S02]  /*0b60*/  LOP3.LUT R8, R3, 0xff, RZ, 0xc0, !PT ;  /* 0x000000ff03087812 */ /* 0x000fe400078ec0ff */
[----:B------:R-:W-:Y:S02]  /*0b70*/  MOV R3, R0 ;  /* 0x0000000000037202 */ /* 0x000fe40000000f00 */
[----:B------:R-:W-:-:S04]  /*0b80*/  IADD3 R7, PT, PT, R8, -0x1, RZ ;  /* 0xffffffff08077810 */ /* 0x000fc80007ffe0ff */
[----:B------:R-:W-:-:S13]  /*0b90*/  ISETP.GT.U32.OR P0, PT, R7, 0xfd, !PT ;  /* 0x000000fd0700780c */ /* 0x000fda0007f04470 */
[----:B------:R-:W-:Y:S01]  /*0ba0*/  @!P0 MOV R5, RZ ;  /* 0x000000ff00058202 */ /* 0x000fe20000000f00 */
[----:B------:R-:W-:Y:S06]  /*0bb0*/  @!P0 BRA `(.L_x_14) ;  /* 0x00000000004c8947 */ /* 0x000fec0003800000 */
[----:B------:R-:W-:-:S13]  /*0bc0*/  FSETP.GTU.FTZ.AND P0, PT, |R0|, +INF , PT ;  /* 0x7f8000000000780b */ /* 0x000fda0003f1c200 */
[----:B------:R-:W-:Y:S05]  /*0bd0*/  @P0 BREAK.RELIABLE B2 ;  /* 0x0000000000020942 */ /* 0x000fea0003800100 */
[----:B------:R-:W-:Y:S05]  /*0be0*/  @P0 BRA `(.L_x_15) ;  /* 0x0000000400400947 */ /* 0x000fea0003800000 */
[----:B------:R-:W-:-:S05]  /*0bf0*/  HFMA2 R6, -RZ, RZ, 3.640625, 0 ;  /* 0x43480000ff067431 */ /* 0x000fca00000001ff */
[----:B------:R-:W-:-:S13]  /*0c00*/  LOP3.LUT P0, RZ, R6, 0x7fffffff, R3, 0xc8, !PT ;  /* 0x7fffffff06ff7812 */ /* 0x000fda000780c803 */
[----:B------:R-:W-:Y:S05]  /*0c10*/  @!P0 BREAK.RELIABLE B2 ;  /* 0x0000000000028942 */ /* 0x000fea0003800100 */
[----:B------:R-:W-:Y:S05]  /*0c20*/  @!P0 BRA `(.L_x_16) ;  /* 0x0000000400288947 */ /* 0x000fea0003800000 */
[----:B------:R-:W-:-:S13]  /*0c30*/  LOP3.LUT P0, RZ, R3, 0x7fffffff, RZ, 0xc0, !PT ;  /* 0x7fffffff03ff7812 */ /* 0x000fda000780c0ff */
[----:B------:R-:W-:Y:S05]  /*0c40*/  @!P0 BREAK.RELIABLE B2 ;  /* 0x0000000000028942 */ /* 0x000fea0003800100 */
[----:B------:R-:W-:Y:S05]  /*0c50*/  @!P0 BRA `(.L_x_17) ;  /* 0x0000000400148947 */ /* 0x000fea0003800000 */
[----:B------:R-:W-:Y:S02]  /*0c60*/  FSETP.NEU.FTZ.AND P1, PT, |R0|, +INF , PT ;  /* 0x7f8000000000780b */ /* 0x000fe40003f3d200 */
[----:B------:R-:W-:-:S04]  /*0c70*/  LOP3.LUT P0, RZ, R6, 0x7fffffff, RZ, 0xc0, !PT ;  /* 0x7fffffff06ff7812 */ /* 0x000fc8000780c0ff */
[----:B------:R-:W-:-:S13]  /*0c80*/  PLOP3.LUT P0, PT, P1, P0, PT, 0x2f, 0xf2 ;  /* 0x0000000000f2781c */ /* 0x000fda0000f00577 */
[----:B------:R-:W-:Y:S05]  /*0c90*/  @P0 BREAK.RELIABLE B2 ;  /* 0x0000000000020942 */ /* 0x000fea0003800100 */
[----:B------:R-:W-:Y:S05]  /*0ca0*/  @P0 BRA `(.L_x_18) ;  /* 0x0000000000f40947 */ /* 0x000fea0003800000 */
[----:B------:R-:W-:-:S13]  /*0cb0*/  ISETP.GE.AND P0, PT, R7, RZ, PT ;  /* 0x000000ff0700720c */ /* 0x000fda0003f06270 */
[----:B------:R-:W-:Y:S01]  /*0cc0*/  @P0 MOV R5, RZ ;  /* 0x000000ff00050202 */ /* 0x000fe20000000f00 */
[----:B------:R-:W-:Y:S01]  /*0cd0*/  @!P0 FFMA R3, R0, 1.84467440737095516160e+19, RZ ;  /* 0x5f80000000038823 */ /* 0x000fe200000000ff */
[----:B------:R-:W-:-:S07]  /*0ce0*/  @!P0 MOV R5, 0xffffffc0 ;  /* 0xffffffc000058802 */ /* 0x000fce0000000f00 */
.L_x_14:
[----:B------:R-:W-:Y:S05]  /*0cf0*/  BSYNC.RELIABLE B2 ;  /* 0x0000000000027941 */ /* 0x000fea0003800100 */
.L_x_13:
[----:B------:R-:W-:Y:S01]  /*0d00*/  UMOV UR4, 0x43480000 ;  /* 0x4348000000047882 */ /* 0x000fe20000000000 */
[----:B------:R-:W-:Y:S01]  /*0d10*/  IADD3 R6, PT, PT, R8, -0x7f, RZ ;  /* 0xffffff8108067810 */ /* 0x000fe20007ffe0ff */
[----:B------:R-:W-:Y:S01]  /*0d20*/  UIADD3 UR4, UPT, UPT, UR4, -0x3800000, URZ ;  /* 0xfc80000004047890 */ /* 0x000fe2000fffe0ff */
[----:B------:R-:W-:Y:S02]  /*0d30*/  BSSY.RECONVERGENT B2, `(.L_x_19) ;  /* 0x0000033000027945 */ /* 0x000fe40003800200 */
[----:B------:R-:W-:Y:S01]  /*0d40*/  IADD3 R5, PT, PT, R5, -0x7, R6 ;  /* 0xfffffff905057810 */ /* 0x000fe20007ffe006 */
[----:B------:R-:W-:Y:S02]  /*0d50*/  IMAD R0, R6, -0x800000, R3 ;  /* 0xff80000006007824 */ /* 0x000fe400078e0203 */
[----:B------:R-:W-:-:S03]  /*0d60*/  FADD.FTZ R9, -RZ, -UR4 ;  /* 0x80000004ff097e21 */ /* 0x000fc60008010100 */
[----:B------:R-:W0:Y:S02]  /*0d70*/  MUFU.RCP R7, UR4 ;  /* 0x0000000400077d08 */ /* 0x000e240008001000 */
[----:B0-----:R-:W-:-:S04]  /*0d80*/  FFMA R8, R7, R9, 1 ;  /* 0x3f80000007087423 */ /* 0x001fc80000000009 */
[----:B------:R-:W-:-:S04]  /*0d90*/  FFMA R7, R7, R8, R7 ;  /* 0x0000000807077223 */ /* 0x000fc80000000007 */
[----:B------:R-:W-:-:S04]  /*0da0*/  FFMA R8, R0, R7, RZ ;  /* 0x0000000700087223 */ /* 0x000fc800000000ff */
[----:B------:R-:W-:-:S04]  /*0db0*/  FFMA R3, R9, R8, R0 ;  /* 0x0000000809037223 */ /* 0x000fc80000000000 */
[----:B------:R-:W-:-:S04]  /*0dc0*/  FFMA R8, R7, R3, R8 ;  /* 0x0000000307087223 */ /* 0x000fc80000000008 */
[----:B------:R-:W-:-:S04]  /*0dd0*/  FFMA R9, R9, R8, R0 ;  /* 0x0000000809097223 */ /* 0x000fc80000000000 */
[----:B------:R-:W-:-:S05]  /*0de0*/  FFMA R3, R7, R9, R8 ;  /* 0x0000000907037223 */ /* 0x000fca0000000008 */
[----:B------:R-:W-:-:S04]  /*0df0*/  SHF.R.U32.HI R0, RZ, 0x17, R3 ;  /* 0x00000017ff007819 */ /* 0x000fc80000011603 */
[----:B------:R-:W-:-:S04]  /*0e00*/  LOP3.LUT R0, R0, 0xff, RZ, 0xc0, !PT ;  /* 0x000000ff00007812 */ /* 0x000fc800078ec0ff */
[----:B------:R-:W-:-:S04]  /*0e10*/  IADD3 R10, PT, PT, R0, R5, RZ ;  /* 0x00000005000a7210 */ /* 0x000fc80007ffe0ff */
[----:B------:R-:W-:-:S04]  /*0e20*/  IADD3 R0, PT, PT, R10, -0x1, RZ ;  /* 0xffffffff0a007810 */ /* 0x000fc80007ffe0ff */
[----:B------:R-:W-:-:S13]  /*0e30*/  ISETP.GE.U32.AND P0, PT, R0, 0xfe, PT ;  /* 0x000000fe0000780c */ /* 0x000fda0003f06070 */
[----:B------:R-:W-:Y:S05]  /*0e40*/  @!P0 BRA `(.L_x_20) ;  /* 0x0000000000808947 */ /* 0x000fea0003800000 */
[----:B------:R-:W-:-:S13]  /*0e50*/  ISETP.GT.AND P0, PT, R10, 0xfe, PT ;  /* 0x000000fe0a00780c */ /* 0x000fda0003f04270 */
[----:B------:R-:W-:Y:S05]  /*0e60*/  @P0 BRA `(.L_x_21) ;  /* 0x00000000006c0947 */ /* 0x000fea0003800000 */
[----:B------:R-:W-:-:S13]  /*0e70*/  ISETP.GE.AND P0, PT, R10, 0x1, PT ;  /* 0x000000010a00780c */ /* 0x000fda0003f06270 */
[----:B------:R-:W-:Y:S05]  /*0e80*/  @P0 BRA `(.L_x_22) ;  /* 0x0000000000740947 */ /* 0x000fea0003800000 */
[----:B------:R-:W-:Y:S02]  /*0e90*/  ISETP.GE.AND P0, PT, R10, -0x18, PT ;  /* 0xffffffe80a00780c */ /* 0x000fe40003f06270 */
[----:B------:R-:W-:-:S11]  /*0ea0*/  LOP3.LUT R3, R3, 0x80000000, RZ, 0xc0, !PT ;  /* 0x8000000003037812 */ /* 0x000fd600078ec0ff */
[----:B------:R-:W-:Y:S05]  /*0eb0*/  @!P0 BRA `(.L_x_22) ;  /* 0x0000000000688947 */ /* 0x000fea0003800000 */
[CCC-:B------:R-:W-:Y:S01]  /*0ec0*/  FFMA.RZ R0, R7.reuse, R9.reuse, R8.reuse ;  /* 0x0000000907007223 */ /* 0x1c0fe2000000c008 */
[C---:B------:R-:W-:Y:S02]  /*0ed0*/  IADD3 R6, PT, PT, R10.reuse, 0x20, RZ ;  /* 0x000000200a067810 */ /* 0x040fe40007ffe0ff */
[----:B------:R-:W-:Y:S02]  /*0ee0*/  ISETP.NE.AND P2, PT, R10, RZ, PT ;  /* 0x000000ff0a00720c */ /* 0x000fe40003f45270 */
[----:B------:R-:W-:Y:S01]  /*0ef0*/  LOP3.LUT R5, R0, 0x7fffff, RZ, 0xc0, !PT ;  /* 0x007fffff00057812 */ /* 0x000fe200078ec0ff */
[CCC-:B------:R-:W-:Y:S01]  /*0f00*/  FFMA.RP R0, R7.reuse, R9.reuse, R8.reuse ;  /* 0x0000000907007223 */ /* 0x1c0fe20000008008 */
[----:B------:R-:W-:Y:S01]  /*0f10*/  FFMA.RM R7, R7, R9, R8 ;  /* 0x0000000907077223 */ /* 0x000fe20000004008 */
[----:B------:R-:W-:Y:S02]  /*0f20*/  ISETP.NE.AND P1, PT, R10, RZ, PT ;  /* 0x000000ff0a00720c */ /* 0x000fe40003f25270 */
[----:B------:R-:W-:-:S02]  /*0f30*/  LOP3.LUT R5, R5, 0x800000, RZ, 0xfc, !PT ;  /* 0x0080000005057812 */ /* 0x000fc400078efcff */
[----:B------:R-:W-:Y:S02]  /*0f40*/  IADD3 R8, PT, PT, -R10, RZ, RZ ;  /* 0x000000ff0a087210 */ /* 0x000fe40007ffe1ff */
[----:B------:R-:W-:Y:S02]  /*0f50*/  SHF.L.U32 R6, R5, R6, RZ ;  /* 0x0000000605067219 */ /* 0x000fe400000006ff */
[----:B------:R-:W-:Y:S02]  /*0f60*/  FSETP.NEU.FTZ.AND P0, PT, R0, R7, PT ;  /* 0x000000070000720b */ /* 0x000fe40003f1d000 */
[----:B------:R-:W-:Y:S02]  /*0f70*/  SEL R0, R8, RZ, P2 ;  /* 0x000000ff08007207 */ /* 0x000fe40001000000 */
[----:B------:R-:W-:Y:S02]  /*0f80*/  ISETP.NE.AND P1, PT, R6, RZ, P1 ;  /* 0x000000ff0600720c */ /* 0x000fe40000f25270 */
[----:B------:R-:W-:-:S02]  /*0f90*/  SHF.R.U32.HI R0, RZ, R0, R5 ;  /* 0x00000000ff007219 */ /* 0x000fc40000011605 */
[----:B------:R-:W-:Y:S02]  /*0fa0*/  PLOP3.LUT P0, PT, P0, P1, PT, 0xf8, 0x8f ;  /* 0x00000000008f781c */ /* 0x000fe40000703f70 */
[----:B------:R-:W-:Y:S02]  /*0fb0*/  SHF.R.U32.HI R6, RZ, 0x1, R0 ;  /* 0x00000001ff067819 */ /* 0x000fe40000011600 */
[----:B------:R-:W-:-:S04]  /*0fc0*/  SEL R5, RZ, 0x1, !P0 ;  /* 0x00000001ff057807 */ /* 0x000fc80004000000 */
[----:B------:R-:W-:-:S04]  /*0fd0*/  LOP3.LUT R5, R5, 0x1, R6, 0xf8, !PT ;  /* 0x0000000105057812 */ /* 0x000fc800078ef806 */
[----:B------:R-:W-:-:S04]  /*0fe0*/  LOP3.LUT R5, R5, R0, RZ, 0xc0, !PT ;  /* 0x0000000005057212 */ /* 0x000fc800078ec0ff */
[----:B------:R-:W-:-:S04]  /*0ff0*/  IADD3 R6, PT, PT, R6, R5, RZ ;  /* 0x0000000506067210 */ /* 0x000fc80007ffe0ff */
[----:B------:R-:W-:Y:S01]  /*1000*/  LOP3.LUT R3, R6, R3, RZ, 0xfc, !PT ;  /* 0x0000000306037212 */ /* 0x000fe200078efcff */
[----:B------:R-:W-:Y:S06]  /*1010*/  BRA `(.L_x_22) ;  /* 0x0000000000107947 */ /* 0x000fec0003800000 */
.L_x_21:
[----:B------:R-:W-:-:S04]  /*1020*/  LOP3.LUT R3, R3, 0x80000000, RZ, 0xc0, !PT ;  /* 0x8000000003037812 */ /* 0x000fc800078ec0ff */
[----:B------:R-:W-:Y:S01]  /*1030*/  LOP3.LUT R3, R3, 0x7f800000, RZ, 0xfc, !PT ;  /* 0x7f80000003037812 */ /* 0x000fe200078efcff */
[----:B------:R-:W-:Y:S06]  /*1040*/  BRA `(.L_x_22) ;  /* 0x0000000000047947 */ /* 0x000fec0003800000 */
.L_x_20:
[----:B------:R-:W-:-:S07]  /*1050*/  LEA R3, R5, R3, 0x17 ;  /* 0x0000000305037211 */ /* 0x000fce00078eb8ff */
.L_x_22:
[----:B------:R-:W-:Y:S05]  /*1060*/  BSYNC.RECONVERGENT B2 ;  /* 0x0000000000027941 */ /* 0x000fea0003800200 */
.L_x_19:
[----:B------:R-:W-:Y:S05]  /*1070*/  BRA `(.L_x_23) ;  /* 0x0000000000207947 */ /* 0x000fea0003800000 */
.L_x_18:
[----:B------:R-:W-:-:S04]  /*1080*/  LOP3.LUT R3, R6, 0x80000000, R3, 0x48, !PT ;  /* 0x8000000006037812 */ /* 0x000fc800078e4803 */
[----:B------:R-:W-:Y:S01]  /*1090*/  LOP3.LUT R3, R3, 0x7f800000, RZ, 0xfc, !PT ;  /* 0x7f80000003037812 */ /* 0x000fe200078efcff */
[----:B------:R-:W-:Y:S06]  /*10a0*/  BRA `(.L_x_23) ;  /* 0x0000000000147947 */ /* 0x000fec0003800000 */
.L_x_17:
[----:B------:R-:W-:Y:S01]  /*10b0*/  LOP3.LUT R3, R6, 0x80000000, R3, 0x48, !PT ;  /* 0x8000000006037812 */ /* 0x000fe200078e4803 */
[----:B------:R-:W-:Y:S06]  /*10c0*/  BRA `(.L_x_23) ;  /* 0x00000000000c7947 */ /* 0x000fec0003800000 */
.L_x_16:
[----:B------:R-:W0:Y:S01]  /*10d0*/  MUFU.RSQ R3, -QNAN ;  /* 0xffc0000000037908 */ /* 0x000e220000001400 */
[----:B------:R-:W-:Y:S05]  /*10e0*/  BRA `(.L_x_23) ;  /* 0x0000000000047947 */ /* 0x000fea0003800000 */
.L_x_15:
[----:B------:R-:W-:-:S07]  /*10f0*/  FADD.FTZ R3, R0, 200 ;  /* 0x4348000000037421 */ /* 0x000fce0000010000 */
.L_x_23:
[----:B------:R-:W-:Y:S05]  /*1100*/  BSYNC.RECONVERGENT B0 ;  /* 0x0000000000007941 */ /* 0x000fea0003800200 */
.L_x_12:
[----:B------:R-:W-:-:S04]  /*1110*/  HFMA2 R5, -RZ, RZ, 0, 0 ;  /* 0x00000000ff057431 */ /* 0x000fc800000001ff */
[----:B0-----:R-:W-:Y:S05]  /*1120*/  RET.REL.NODEC R4 `(_Z6kernelPh) ;  /* 0xffffffec04b47950 */ /* 0x001fea0003c3ffff */
.L_x_24:
[----:B------:R-:W-:-:S00]  /*1130*/  BRA `(.L_x_24) ;  /* 0xfffffffc00fc7947 */ /* 0x000fc0000383ffff */
[----:B------:R-:W-:-:S00]  /*1140*/  NOP ;  /* 0x0000000000007918 */ /* 0x000fc00000000000 */
        /* <DEDUP_REMOVED lines=11> */
.L_x_25:


//--------------------- .nv.shared.reserved.0     --------------------------
	.section	.nv.shared.reserved.0,"aw",@nobits
	.weak		__nv_reservedSMEM_offset_0_alias
	.size		__nv_reservedSMEM_offset_0_alias, 0, 64
	.other		__nv_reservedSMEM_offset_0_alias,@"STO_CUDA_RESERVED_SHARED STV_DEFAULT"
__nv_reservedSMEM_offset_0_alias:
	.zero		0
	.zero		64


//--------------------- .nv.constant0._Z6kernelPh --------------------------
	.section	.nv.constant0._Z6kernelPh,"a",@progbits
	.sectionflags	@""
	.align	4
.nv.constant0._Z6kernelPh:
	.zero		904


//--------------------- SYMBOLS --------------------------

	.type		.nv.reservedSmem.offset0,@object
	.size		.nv.reservedSmem.offset0,0x4
